//
// Generated by NVIDIA NVVM Compiler
//
// Compiler Build ID: CL-36424714
// Cuda compilation tools, release 13.0, V13.0.88
// Based on NVVM 20.0.0
//

.version 9.0
.target sm_100
.address_size 64

	// .globl	_Z7reversePiS_i

.visible .entry _Z7reversePiS_i(
	.param .u64 .ptr .align 1 _Z7reversePiS_i_param_0,
	.param .u64 .ptr .align 1 _Z7reversePiS_i_param_1,
	.param .u32 _Z7reversePiS_i_param_2
)
{
	.reg .b32 	%r<6>;
	.reg .b64 	%rd<9>;

	ld.param.u64 	%rd1, [_Z7reversePiS_i_param_0];
	ld.param.u64 	%rd2, [_Z7reversePiS_i_param_1];
	ld.param.u32 	%r1, [_Z7reversePiS_i_param_2];
	cvta.to.global.u64 	%rd3, %rd2;
	cvta.to.global.u64 	%rd4, %rd1;
	mov.u32 	%r2, %tid.x;
	not.b32 	%r3, %r2;
	add.s32 	%r4, %r1, %r3;
	mul.wide.s32 	%rd5, %r4, 4;
	add.s64 	%rd6, %rd4, %rd5;
	ld.global.u32 	%r5, [%rd6];
	mul.wide.u32 	%rd7, %r2, 4;
	add.s64 	%rd8, %rd3, %rd7;
	st.global.u32 	[%rd8], %r5;
	ret;

}


// ===== COMPILED SASS (sm_100) =====

	.target	sm_100

	.elftype	@"ET_EXEC"


//--------------------- .note.nv.tkinfo           --------------------------
	.section	.note.nv.tkinfo,"",@"SHT_NOTE"
	.sectionflags	@"SHF_NOTE_NV_TKINFO"
	.tkinfo
        /*0018*/ 	.word	0x00000002
        /*0030*/ 	.string	""
        /*0030*/ 	.string	"ptxas"
        /*0030*/ 	.string	"Cuda compilation tools, release 13.0, V13.0.88"
        /*0030*/ 	.string	"Build cuda_13.0.r13.0/compiler.36424714_0"
        /*0030*/ 	.string	"-arch sm_100 -m 64 "



//--------------------- .note.nv.cuinfo           --------------------------
	.section	.note.nv.cuinfo,"",@"SHT_NOTE"
	.sectionflags	@"SHF_NOTE_NV_CUINFO"
        /*0018*/ 	.short	0x0002
        /*001a*/ 	.short	0x0064
        /*001c*/ 	.short	0x0082
	.zero		2


//--------------------- .nv.info                  --------------------------
	.section	.nv.info,"",@"SHT_CUDA_INFO"
	.align	4


	//----- nvinfo : EIATTR_REGCOUNT
	.align		4
        /*0000*/ 	.byte	0x04, 0x2f
        /*0002*/ 	.short	(.L_1 - .L_0)
	.align		4
.L_0:
        /*0004*/ 	.word	index@(_Z7reversePiS_i)
        /*0008*/ 	.word	0x0000000a


	//----- nvinfo : EIATTR_FRAME_SIZE
	.align		4
.L_1:
        /*000c*/ 	.byte	0x04, 0x11
        /*000e*/ 	.short	(.L_3 - .L_2)
	.align		4
.L_2:
        /*0010*/ 	.word	index@(_Z7reversePiS_i)
        /*0014*/ 	.word	0x00000000


	//----- nvinfo : EIATTR_MIN_STACK_SIZE
	.align		4
.L_3:
        /*0018*/ 	.byte	0x04, 0x12
        /*001a*/ 	.short	(.L_5 - .L_4)
	.align		4
.L_4:
        /*001c*/ 	.word	index@(_Z7reversePiS_i)
        /*0020*/ 	.word	0x00000000
.L_5:


//--------------------- .nv.compat                --------------------------
	.section	.nv.compat,"",@"SHT_CUDA_COMPAT_INFO"
	.align	4
        /*0000*/ 	.byte	0x02, 0x09, 0x00, 0x00, 0x02, 0x02, 0x01, 0x00, 0x02, 0x05, 0x05, 0x00, 0x03, 0x07, 0x01, 0x01
        /*0010*/ 	.byte	0x02, 0x03, 0x00, 0x00, 0x02, 0x06, 0x01, 0x00, 0x04, 0x0b, 0x08, 0x00, 0x09, 0x00, 0x00, 0x00
        /*0020*/ 	.byte	0x00, 0x00, 0x00, 0x00


//--------------------- .nv.info._Z7reversePiS_i  --------------------------
	.section	.nv.info._Z7reversePiS_i,"",@"SHT_CUDA_INFO"
	.sectionflags	@""
	.align	4


	//----- nvinfo : EIATTR_CUDA_API_VERSION
	.align		4
        /*0000*/ 	.byte	0x04, 0x37
        /*0002*/ 	.short	(.L_7 - .L_6)
.L_6:
        /*0004*/ 	.word	0x00000082


	//----- nvinfo : EIATTR_KPARAM_INFO
	.align		4
.L_7:
        /*0008*/ 	.byte	0x04, 0x17
        /*000a*/ 	.short	(.L_9 - .L_8)
.L_8:
        /*000c*/ 	.word	0x00000000
        /*0010*/ 	.short	0x0002
        /*0012*/ 	.short	0x0010
        /*0014*/ 	.byte	0x00, 0xf0, 0x11, 0x00


	//----- nvinfo : EIATTR_KPARAM_INFO
	.align		4
.L_9:
        /*0018*/ 	.byte	0x04, 0x17
        /*001a*/ 	.short	(.L_11 - .L_10)
.L_10:
        /*001c*/ 	.word	0x00000000
        /*0020*/ 	.short	0x0001
        /*0022*/ 	.short	0x0008
        /*0024*/ 	.byte	0x00, 0xf5, 0x21, 0x00


	//----- nvinfo : EIATTR_KPARAM_INFO
	.align		4
.L_11:
        /*0028*/ 	.byte	0x04, 0x17
        /*002a*/ 	.short	(.L_13 - .L_12)
.L_12:
        /*002c*/ 	.word	0x00000000
        /*0030*/ 	.short	0x0000
        /*0032*/ 	.short	0x0000
        /*0034*/ 	.byte	0x00, 0xf5, 0x21, 0x00


	//----- nvinfo : EIATTR_SPARSE_MMA_MASK
	.align		4
.L_13:
        /*0038*/ 	.byte	0x03, 0x50
        /*003a*/ 	.short	0x0000


	//----- nvinfo : EIATTR_MAXREG_COUNT
	.align		4
        /*003c*/ 	.byte	0x03, 0x1b
        /*003e*/ 	.short	0x00ff


	//----- nvinfo : EIATTR_MERCURY_ISA_VERSION
	.align		4
        /*0040*/ 	.byte	0x03, 0x5f
        /*0042*/ 	.short	0x0101


	//----- nvinfo : EIATTR_VRC_CTA_INIT_COUNT
	.align		4
        /*0044*/ 	.byte	0x02, 0x4a
	.zero		1
	.zero		1


	//----- nvinfo : EIATTR_EXIT_INSTR_OFFSETS
	.align		4
        /*0048*/ 	.byte	0x04, 0x1c
        /*004a*/ 	.short	(.L_15 - .L_14)


	//   ....[0]....
.L_14:
        /*004c*/ 	.word	0x000000c0


	//----- nvinfo : EIATTR_CBANK_PARAM_SIZE
	.align		4
.L_15:
        /*0050*/ 	.byte	0x03, 0x19
        /*0052*/ 	.short	0x0014


	//----- nvinfo : EIATTR_PARAM_CBANK
	.align		4
        /*0054*/ 	.byte	0x04, 0x0a
        /*0056*/ 	.short	(.L_17 - .L_16)
	.align		4
.L_16:
        /*0058*/ 	.word	index@(.nv.constant0._Z7reversePiS_i)
        /*005c*/ 	.short	0x0380
        /*005e*/ 	.short	0x0014


	//----- nvinfo : EIATTR_SW_WAR
	.align		4
.L_17:
        /*0060*/ 	.byte	0x04, 0x36
        /*0062*/ 	.short	(.L_19 - .L_18)
.L_18:
        /*0064*/ 	.word	0x00000008
.L_19:


//--------------------- .nv.callgraph             --------------------------
	.section	.nv.callgraph,"",@"SHT_CUDA_CALLGRAPH"
	.align	4
	.sectionentsize	8
	.align		4
        /*0000*/ 	.word	0x00000000
	.align		4
        /*0004*/ 	.word	0xffffffff
	.align		4
        /*0008*/ 	.word	0x00000000
	.align		4
        /*000c*/ 	.word	0xfffffffe
	.align		4
        /*0010*/ 	.word	0x00000000
	.align		4
        /*0014*/ 	.word	0xfffffffd
	.align		4
        /*0018*/ 	.word	0x00000000
	.align		4
        /*001c*/ 	.word	0xfffffffc


//--------------------- .text._Z7reversePiS_i     --------------------------
	.section	.text._Z7reversePiS_i,"ax",@progbits
	.align	128
        .global         _Z7reversePiS_i
        .type           _Z7reversePiS_i,@function
        .size           _Z7reversePiS_i,(.L_x_1 - _Z7reversePiS_i)
        .other          _Z7reversePiS_i,@"STO_CUDA_ENTRY STV_DEFAULT"
_Z7reversePiS_i:
.text._Z7reversePiS_i:
[----:B------:R-:W-:Y:S01]  /*0000*/  LDC R1, c[0x0][0x37c] ;  /* 0x0000df00ff017b82 */ /* 0x000fe20000000800 */
[----:B------:R-:W0:Y:S07]  /*0010*/  S2R R7, SR_TID.X ;  /* 0x0000000000077919 */ /* 0x000e2e0000002100 */
[----:B------:R-:W1:Y:S01]  /*0020*/  LDC.64 R2, c[0x0][0x380] ;  /* 0x0000e000ff027b82 */ /* 0x000e620000000a00 */
[----:B------:R-:W2:Y:S01]  /*0030*/  LDCU UR6, c[0x0][0x390] ;  /* 0x00007200ff0677ac */ /* 0x000ea20008000800 */
[----:B------:R-:W3:Y:S01]  /*0040*/  LDCU.64 UR4, c[0x0][0x358] ;  /* 0x00006b00ff0477ac */ /* 0x000ee20008000a00 */
[----:B0-----:R-:W-:-:S04]  /*0050*/  LOP3.LUT R0, RZ, R7, RZ, 0x33, !PT ;  /* 0x00000007ff007212 */ /* 0x001fc800078e33ff */
[----:B--2---:R-:W-:-:S05]  /*0060*/  IADD3 R5, PT, PT, R0, UR6, RZ ;  /* 0x0000000600057c10 */ /* 0x004fca000fffe0ff */
[----:B-1----:R-:W-:Y:S02]  /*0070*/  IMAD.WIDE R2, R5, 0x4, R2 ;  /* 0x0000000405027825 */ /* 0x002fe400078e0202 */
[----:B------:R-:W0:Y:S04]  /*0080*/  LDC.64 R4, c[0x0][0x388] ;  /* 0x0000e200ff047b82 */ /* 0x000e280000000a00 */
[----:B---3--:R-:W2:Y:S01]  /*0090*/  LDG.E R3, desc[UR4][R2.64] ;  /* 0x0000000402037981 */ /* 0x008ea2000c1e1900 */
[----:B0-----:R-:W-:-:S05]  /*00a0*/  IMAD.WIDE.U32 R4, R7, 0x4, R4 ;  /* 0x0000000407047825 */ /* 0x001fca00078e0004 */
[----:B--2---:R-:W-:Y:S01]  /*00b0*/  STG.E desc[UR4][R4.64], R3 ;  /* 0x0000000304007986 */ /* 0x004fe2000c101904 */
[----:B------:R-:W-:Y:S05]  /*00c0*/  EXIT ;  /* 0x000000000000794d */ /* 0x000fea0003800000 */
.L_x_0:
[----:B------:R-:W-:-:S00]  /*00d0*/  BRA `(.L_x_0) ;  /* 0xfffffffc00fc7947 */ /* 0x000fc0000383ffff */
[----:B------:R-:W-:-:S00]  /*00e0*/  NOP ;  /* 0x0000000000007918 */ /* 0x000fc00000000000 */
        /* <DEDUP_REMOVED lines=9> */
.L_x_1:


//--------------------- .nv.shared.reserved.0     --------------------------
	.section	.nv.shared.reserved.0,"aw",@nobits
	.weak		__nv_reservedSMEM_offset_0_alias
	.size		__nv_reservedSMEM_offset_0_alias, 0, 64
	.other		__nv_reservedSMEM_offset_0_alias,@"STO_CUDA_RESERVED_SHARED STV_DEFAULT"
__nv_reservedSMEM_offset_0_alias:
	.zero		0
	.zero		64


//--------------------- .nv.constant0._Z7reversePiS_i --------------------------
	.section	.nv.constant0._Z7reversePiS_i,"a",@progbits
	.sectionflags	@""
	.align	4
.nv.constant0._Z7reversePiS_i:
	.zero		916


//--------------------- SYMBOLS --------------------------

	.type		.nv.reservedSmem.offset0,@object
	.size		.nv.reservedSmem.offset0,0x4
